//
// Generated by NVIDIA NVVM Compiler
//
// Compiler Build ID: CL-36424714
// Cuda compilation tools, release 13.0, V13.0.88
// Based on NVVM 20.0.0
//

.version 9.0
.target sm_100
.address_size 64

	// .globl	_Z4scanPiS_i
// _ZZ4scanPiS_iE4temp has been demoted

.visible .entry _Z4scanPiS_i(
	.param .u64 .ptr .align 1 _Z4scanPiS_i_param_0,
	.param .u64 .ptr .align 1 _Z4scanPiS_i_param_1,
	.param .u32 _Z4scanPiS_i_param_2
)
{
	.reg .b32 	%r<6>;
	.reg .b32 	%f<2>;
	.reg .b64 	%rd<5>;
	// demoted variable
	.shared .align 4 .b8 _ZZ4scanPiS_iE4temp[4096];
	ld.param.u64 	%rd1, [_Z4scanPiS_i_param_1];
	mov.u32 	%r1, %tid.x;
	cvta.to.global.u64 	%rd2, %rd1;
	shl.b32 	%r2, %r1, 2;
	mov.u32 	%r3, _ZZ4scanPiS_iE4temp;
	add.s32 	%r4, %r3, %r2;
	ld.shared.f32 	%f1, [%r4];
	cvt.rzi.s32.f32 	%r5, %f1;
	mul.wide.u32 	%rd3, %r1, 4;
	add.s64 	%rd4, %rd2, %rd3;
	st.global.u32 	[%rd4], %r5;
	ret;

}


// ===== COMPILED SASS (sm_100) =====

	.target	sm_100

	.elftype	@"ET_EXEC"


//--------------------- .note.nv.tkinfo           --------------------------
	.section	.note.nv.tkinfo,"",@"SHT_NOTE"
	.sectionflags	@"SHF_NOTE_NV_TKINFO"
	.tkinfo
        /*0018*/ 	.word	0x00000002
        /*0030*/ 	.string	""
        /*0030*/ 	.string	"ptxas"
        /*0030*/ 	.string	"Cuda compilation tools, release 13.0, V13.0.88"
        /*0030*/ 	.string	"Build cuda_13.0.r13.0/compiler.36424714_0"
        /*0030*/ 	.string	"-arch sm_100 -m 64 "



//--------------------- .note.nv.cuinfo           --------------------------
	.section	.note.nv.cuinfo,"",@"SHT_NOTE"
	.sectionflags	@"SHF_NOTE_NV_CUINFO"
        /*0018*/ 	.short	0x0002
        /*001a*/ 	.short	0x0064
        /*001c*/ 	.short	0x0082
	.zero		2


//--------------------- .nv.info                  --------------------------
	.section	.nv.info,"",@"SHT_CUDA_INFO"
	.align	4


	//----- nvinfo : EIATTR_REGCOUNT
	.align		4
        /*0000*/ 	.byte	0x04, 0x2f
        /*0002*/ 	.short	(.L_1 - .L_0)
	.align		4
.L_0:
        /*0004*/ 	.word	index@(_Z4scanPiS_i)
        /*0008*/ 	.word	0x0000000a


	//----- nvinfo : EIATTR_FRAME_SIZE
	.align		4
.L_1:
        /*000c*/ 	.byte	0x04, 0x11
        /*000e*/ 	.short	(.L_3 - .L_2)
	.align		4
.L_2:
        /*0010*/ 	.word	index@(_Z4scanPiS_i)
        /*0014*/ 	.word	0x00000000


	//----- nvinfo : EIATTR_MIN_STACK_SIZE
	.align		4
.L_3:
        /*0018*/ 	.byte	0x04, 0x12
        /*001a*/ 	.short	(.L_5 - .L_4)
	.align		4
.L_4:
        /*001c*/ 	.word	index@(_Z4scanPiS_i)
        /*0020*/ 	.word	0x00000000
.L_5:


//--------------------- .nv.compat                --------------------------
	.section	.nv.compat,"",@"SHT_CUDA_COMPAT_INFO"
	.align	4
        /*0000*/ 	.byte	0x02, 0x09, 0x00, 0x00, 0x02, 0x02, 0x01, 0x00, 0x02, 0x05, 0x05, 0x00, 0x03, 0x07, 0x01, 0x01
        /*0010*/ 	.byte	0x02, 0x03, 0x00, 0x00, 0x02, 0x06, 0x01, 0x00, 0x04, 0x0b, 0x08, 0x00, 0x09, 0x00, 0x00, 0x00
        /*0020*/ 	.byte	0x00, 0x00, 0x00, 0x00


//--------------------- .nv.info._Z4scanPiS_i     --------------------------
	.section	.nv.info._Z4scanPiS_i,"",@"SHT_CUDA_INFO"
	.sectionflags	@""
	.align	4


	//----- nvinfo : EIATTR_CUDA_API_VERSION
	.align		4
        /*0000*/ 	.byte	0x04, 0x37
        /*0002*/ 	.short	(.L_7 - .L_6)
.L_6:
        /*0004*/ 	.word	0x00000082


	//----- nvinfo : EIATTR_KPARAM_INFO
	.align		4
.L_7:
        /*0008*/ 	.byte	0x04, 0x17
        /*000a*/ 	.short	(.L_9 - .L_8)
.L_8:
        /*000c*/ 	.word	0x00000000
        /*0010*/ 	.short	0x0002
        /*0012*/ 	.short	0x0010
        /*0014*/ 	.byte	0x00, 0xf0, 0x11, 0x00


	//----- nvinfo : EIATTR_KPARAM_INFO
	.align		4
.L_9:
        /*0018*/ 	.byte	0x04, 0x17
        /*001a*/ 	.short	(.L_11 - .L_10)
.L_10:
        /*001c*/ 	.word	0x00000000
        /*0020*/ 	.short	0x0001
        /*0022*/ 	.short	0x0008
        /*0024*/ 	.byte	0x00, 0xf5, 0x21, 0x00


	//----- nvinfo : EIATTR_KPARAM_INFO
	.align		4
.L_11:
        /*0028*/ 	.byte	0x04, 0x17
        /*002a*/ 	.short	(.L_13 - .L_12)
.L_12:
        /*002c*/ 	.word	0x00000000
        /*0030*/ 	.short	0x0000
        /*0032*/ 	.short	0x0000
        /*0034*/ 	.byte	0x00, 0xf5, 0x21, 0x00


	//----- nvinfo : EIATTR_SPARSE_MMA_MASK
	.align		4
.L_13:
        /*0038*/ 	.byte	0x03, 0x50
        /*003a*/ 	.short	0x0000


	//----- nvinfo : EIATTR_MAXREG_COUNT
	.align		4
        /*003c*/ 	.byte	0x03, 0x1b
        /*003e*/ 	.short	0x00ff


	//----- nvinfo : EIATTR_MERCURY_ISA_VERSION
	.align		4
        /*0040*/ 	.byte	0x03, 0x5f
        /*0042*/ 	.short	0x0101


	//----- nvinfo : EIATTR_VRC_CTA_INIT_COUNT
	.align		4
        /*0044*/ 	.byte	0x02, 0x4a
	.zero		1
	.zero		1


	//----- nvinfo : EIATTR_EXIT_INSTR_OFFSETS
	.align		4
        /*0048*/ 	.byte	0x04, 0x1c
        /*004a*/ 	.short	(.L_15 - .L_14)


	//   ....[0]....
.L_14:
        /*004c*/ 	.word	0x000000c0


	//----- nvinfo : EIATTR_CBANK_PARAM_SIZE
	.align		4
.L_15:
        /*0050*/ 	.byte	0x03, 0x19
        /*0052*/ 	.short	0x0014


	//----- nvinfo : EIATTR_PARAM_CBANK
	.align		4
        /*0054*/ 	.byte	0x04, 0x0a
        /*0056*/ 	.short	(.L_17 - .L_16)
	.align		4
.L_16:
        /*0058*/ 	.word	index@(.nv.constant0._Z4scanPiS_i)
        /*005c*/ 	.short	0x0380
        /*005e*/ 	.short	0x0014


	//----- nvinfo : EIATTR_SW_WAR
	.align		4
.L_17:
        /*0060*/ 	.byte	0x04, 0x36
        /*0062*/ 	.short	(.L_19 - .L_18)
.L_18:
        /*0064*/ 	.word	0x00000008
.L_19:


//--------------------- .nv.callgraph             --------------------------
	.section	.nv.callgraph,"",@"SHT_CUDA_CALLGRAPH"
	.align	4
	.sectionentsize	8
	.align		4
        /*0000*/ 	.word	0x00000000
	.align		4
        /*0004*/ 	.word	0xffffffff
	.align		4
        /*0008*/ 	.word	0x00000000
	.align		4
        /*000c*/ 	.word	0xfffffffe
	.align		4
        /*0010*/ 	.word	0x00000000
	.align		4
        /*0014*/ 	.word	0xfffffffd
	.align		4
        /*0018*/ 	.word	0x00000000
	.align		4
        /*001c*/ 	.word	0xfffffffc


//--------------------- .text._Z4scanPiS_i        --------------------------
	.section	.text._Z4scanPiS_i,"ax",@progbits
	.align	128
        .global         _Z4scanPiS_i
        .type           _Z4scanPiS_i,@function
        .size           _Z4scanPiS_i,(.L_x_1 - _Z4scanPiS_i)
        .other          _Z4scanPiS_i,@"STO_CUDA_ENTRY STV_DEFAULT"
_Z4scanPiS_i:
.text._Z4scanPiS_i:
[----:B------:R-:W-:Y:S01]  /*0000*/  LDC R1, c[0x0][0x37c] ;  /* 0x0000df00ff017b82 */ /* 0x000fe20000000800 */
[----:B------:R-:W0:Y:S07]  /*0010*/  S2R R7, SR_TID.X ;  /* 0x0000000000077919 */ /* 0x000e2e0000002100 */
[----:B------:R-:W1:Y:S01]  /*0020*/  S2UR UR5, SR_CgaCtaId ;  /* 0x00000000000579c3 */ /* 0x000e620000008800 */
[----:B------:R-:W-:-:S07]  /*0030*/  UMOV UR4, 0x400 ;  /* 0x0000040000047882 */ /* 0x000fce0000000000 */
[----:B------:R-:W2:Y:S01]  /*0040*/  LDC.64 R2, c[0x0][0x388] ;  /* 0x0000e200ff027b82 */ /* 0x000ea20000000a00 */
[----:B-1----:R-:W-:-:S06]  /*0050*/  ULEA UR4, UR5, UR4, 0x18 ;  /* 0x0000000405047291 */ /* 0x002fcc000f8ec0ff */
[C---:B0-----:R-:W-:Y:S01]  /*0060*/  LEA R0, R7.reuse, UR4, 0x2 ;  /* 0x0000000407007c11 */ /* 0x041fe2000f8e10ff */
[----:B--2---:R-:W-:-:S04]  /*0070*/  IMAD.WIDE.U32 R2, R7, 0x4, R2 ;  /* 0x0000000407027825 */ /* 0x004fc800078e0002 */
[----:B------:R-:W0:Y:S01]  /*0080*/  LDCU.64 UR4, c[0x0][0x358] ;  /* 0x00006b00ff0477ac */ /* 0x000e220008000a00 */
[----:B------:R-:W1:Y:S02]  /*0090*/  LDS R0, [R0] ;  /* 0x0000000000007984 */ /* 0x000e640000000800 */
[----:B-1----:R-:W0:Y:S02]  /*00a0*/  F2I.TRUNC.NTZ R5, R0 ;  /* 0x0000000000057305 */ /* 0x002e24000020f100 */
[----:B0-----:R-:W-:Y:S01]  /*00b0*/  STG.E desc[UR4][R2.64], R5 ;  /* 0x0000000502007986 */ /* 0x001fe2000c101904 */
[----:B------:R-:W-:Y:S05]  /*00c0*/  EXIT ;  /* 0x000000000000794d */ /* 0x000fea0003800000 */
.L_x_0:
[----:B------:R-:W-:-:S00]  /*00d0*/  BRA `(.L_x_0) ;  /* 0xfffffffc00fc7947 */ /* 0x000fc0000383ffff */
[----:B------:R-:W-:-:S00]  /*00e0*/  NOP ;  /* 0x0000000000007918 */ /* 0x000fc00000000000 */
        /* <DEDUP_REMOVED lines=9> */
.L_x_1:


//--------------------- .nv.shared._Z4scanPiS_i   --------------------------
	.section	.nv.shared._Z4scanPiS_i,"aw",@nobits
	.sectionflags	@""
	.align	4
.nv.shared._Z4scanPiS_i:
	.zero		5120


//--------------------- .nv.shared.reserved.0     --------------------------
	.section	.nv.shared.reserved.0,"aw",@nobits
	.weak		__nv_reservedSMEM_offset_0_alias
	.size		__nv_reservedSMEM_offset_0_alias, 0, 64
	.other		__nv_reservedSMEM_offset_0_alias,@"STO_CUDA_RESERVED_SHARED STV_DEFAULT"
__nv_reservedSMEM_offset_0_alias:
	.zero		0
	.zero		64


//--------------------- .nv.constant0._Z4scanPiS_i --------------------------
	.section	.nv.constant0._Z4scanPiS_i,"a",@progbits
	.sectionflags	@""
	.align	4
.nv.constant0._Z4scanPiS_i:
	.zero		916


//--------------------- SYMBOLS --------------------------

	.type		.nv.reservedSmem.offset0,@object
	.size		.nv.reservedSmem.offset0,0x4
	.type		.nv.reservedSmem.cap,@object
	.size		.nv.reservedSmem.cap,0x4
